	.headerflags	@"EF_CUDA_TEXMODE_UNIFIED EF_CUDA_64BIT_ADDRESS EF_CUDA_ACCELERATORS EF_CUDA_SM90 EF_CUDA_VIRTUAL_SM(EF_CUDA_SM90)"
	.elftype	@"ET_EXEC"


//--------------------- .nv.info                  --------------------------
	.section	.nv.info,"",@"SHT_CUDA_INFO"
	.align	4


	//----- nvinfo : EIATTR_REGCOUNT
	.align		4
        /*0000*/ 	.byte	0x04, 0x2f
        /*0002*/ 	.short	(.L_3 - .L_2)
	.align		4
.L_2:
        /*0004*/ 	.word	index@(triton_poi_fused__native_batch_norm_legit_no_training_relu_55)
        /*0008*/ 	.word	0x00000011


	//----- nvinfo : EIATTR_MIN_STACK_SIZE
	.align		4
.L_3:
        /*000c*/ 	.byte	0x04, 0x12
        /*000e*/ 	.short	(.L_5 - .L_4)
	.align		4
.L_4:
        /*0010*/ 	.word	index@(triton_poi_fused__native_batch_norm_legit_no_training_relu_55)
        /*0014*/ 	.word	0x00000000


	//----- nvinfo : EIATTR_FRAME_SIZE
	.align		4
.L_5:
        /*0018*/ 	.byte	0x04, 0x11
        /*001a*/ 	.short	(.L_7 - .L_6)
	.align		4
.L_6:
        /*001c*/ 	.word	index@(triton_poi_fused__native_batch_norm_legit_no_training_relu_55)
        /*0020*/ 	.word	0x00000000


	//----- nvinfo : EIATTR_MIN_STACK_SIZE
	.align		4
.L_7:
        /*0024*/ 	.byte	0x04, 0x12
        /*0026*/ 	.short	(.L_9 - .L_8)
	.align		4
.L_8:
        /*0028*/ 	.word	index@(triton_poi_fused__native_batch_norm_legit_no_training_relu_55)
        /*002c*/ 	.word	0x00000000
.L_9:


//--------------------- .nv.info.triton_poi_fused__native_batch_norm_legit_no_training_relu_55 --------------------------
	.section	.nv.info.triton_poi_fused__native_batch_norm_legit_no_training_relu_55,"",@"SHT_CUDA_INFO"
	.sectionflags	@""
	.align	4


	//----- nvinfo : EIATTR_CUDA_API_VERSION
	.align		4
        /*0000*/ 	.byte	0x04, 0x37
        /*0002*/ 	.short	(.L_11 - .L_10)
.L_10:
        /*0004*/ 	.word	0x0000007c


	//----- nvinfo : EIATTR_KPARAM_INFO
	.align		4
.L_11:
        /*0008*/ 	.byte	0x04, 0x17
        /*000a*/ 	.short	(.L_13 - .L_12)
.L_12:
        /*000c*/ 	.word	0x00000000
        /*0010*/ 	.short	0x0006
        /*0012*/ 	.short	0x0030
        /*0014*/ 	.byte	0x00, 0xf0, 0x11, 0x00


	//----- nvinfo : EIATTR_KPARAM_INFO
	.align		4
.L_13:
        /*0018*/ 	.byte	0x04, 0x17
        /*001a*/ 	.short	(.L_15 - .L_14)
.L_14:
        /*001c*/ 	.word	0x00000000
        /*0020*/ 	.short	0x0005
        /*0022*/ 	.short	0x0028
        /*0024*/ 	.byte	0x00, 0xf4, 0x21, 0x00


	//----- nvinfo : EIATTR_KPARAM_INFO
	.align		4
.L_15:
        /*0028*/ 	.byte	0x04, 0x17
        /*002a*/ 	.short	(.L_17 - .L_16)
.L_16:
        /*002c*/ 	.word	0x00000000
        /*0030*/ 	.short	0x0004
        /*0032*/ 	.short	0x0020
        /*0034*/ 	.byte	0x00, 0xf4, 0x21, 0x00


	//----- nvinfo : EIATTR_KPARAM_INFO
	.align		4
.L_17:
        /*0038*/ 	.byte	0x04, 0x17
        /*003a*/ 	.short	(.L_19 - .L_18)
.L_18:
        /*003c*/ 	.word	0x00000000
        /*0040*/ 	.short	0x0003
        /*0042*/ 	.short	0x0018
        /*0044*/ 	.byte	0x00, 0xf4, 0x21, 0x00


	//----- nvinfo : EIATTR_KPARAM_INFO
	.align		4
.L_19:
        /*0048*/ 	.byte	0x04, 0x17
        /*004a*/ 	.short	(.L_21 - .L_20)
.L_20:
        /*004c*/ 	.word	0x00000000
        /*0050*/ 	.short	0x0002
        /*0052*/ 	.short	0x0010
        /*0054*/ 	.byte	0x00, 0xf4, 0x21, 0x00


	//----- nvinfo : EIATTR_KPARAM_INFO
	.align		4
.L_21:
        /*0058*/ 	.byte	0x04, 0x17
        /*005a*/ 	.short	(.L_23 - .L_22)
.L_22:
        /*005c*/ 	.word	0x00000000
        /*0060*/ 	.short	0x0001
        /*0062*/ 	.short	0x0008
        /*0064*/ 	.byte	0x00, 0xf4, 0x21, 0x00


	//----- nvinfo : EIATTR_KPARAM_INFO
	.align		4
.L_23:
        /*0068*/ 	.byte	0x04, 0x17
        /*006a*/ 	.short	(.L_25 - .L_24)
.L_24:
        /*006c*/ 	.word	0x00000000
        /*0070*/ 	.short	0x0000
        /*0072*/ 	.short	0x0000
        /*0074*/ 	.byte	0x00, 0xf4, 0x21, 0x00


	//----- nvinfo : EIATTR_SPARSE_MMA_MASK
	.align		4
.L_25:
        /*0078*/ 	.byte	0x03, 0x50
        /*007a*/ 	.short	0x0000


	//----- nvinfo : EIATTR_MAXREG_COUNT
	.align		4
        /*007c*/ 	.byte	0x03, 0x1b
        /*007e*/ 	.short	0x00ff


	//----- nvinfo : EIATTR_EXIT_INSTR_OFFSETS
	.align		4
        /*0080*/ 	.byte	0x04, 0x1c
        /*0082*/ 	.short	(.L_27 - .L_26)


	//   ....[0]....
.L_26:
        /*0084*/ 	.word	0x00000360


	//----- nvinfo : EIATTR_REQNTID
	.align		4
.L_27:
        /*0088*/ 	.byte	0x04, 0x10
        /*008a*/ 	.short	(.L_29 - .L_28)
.L_28:
        /*008c*/ 	.word	0x00000100
        /*0090*/ 	.word	0x00000001
        /*0094*/ 	.word	0x00000001


	//----- nvinfo : EIATTR_CBANK_PARAM_SIZE
	.align		4
.L_29:
        /*0098*/ 	.byte	0x03, 0x19
        /*009a*/ 	.short	0x0034


	//----- nvinfo : EIATTR_PARAM_CBANK
	.align		4
        /*009c*/ 	.byte	0x04, 0x0a
        /*009e*/ 	.short	(.L_31 - .L_30)
	.align		4
.L_30:
        /*00a0*/ 	.word	index@(.nv.constant0.triton_poi_fused__native_batch_norm_legit_no_training_relu_55)
        /*00a4*/ 	.short	0x0210
        /*00a6*/ 	.short	0x0034


	//----- nvinfo : EIATTR_SW_WAR
	.align		4
.L_31:
        /*00a8*/ 	.byte	0x04, 0x36
        /*00aa*/ 	.short	(.L_33 - .L_32)
.L_32:
        /*00ac*/ 	.word	0x00000008
.L_33:


//--------------------- .nv.callgraph             --------------------------
	.section	.nv.callgraph,"",@"SHT_CUDA_CALLGRAPH"
	.align	4
	.sectionentsize	8
	.align		4
        /*0000*/ 	.word	0x00000000
	.align		4
        /*0004*/ 	.word	0xffffffff
	.align		4
        /*0008*/ 	.word	0x00000000
	.align		4
        /*000c*/ 	.word	0xfffffffe
	.align		4
        /*0010*/ 	.word	0x00000000
	.align		4
        /*0014*/ 	.word	0xfffffffd
	.align		4
        /*0018*/ 	.word	0x00000000
	.align		4
        /*001c*/ 	.word	0xfffffffc


//--------------------- .nv.constant4             --------------------------
	.section	.nv.constant4,"a",@progbits
	.align	8
	.align		8
.nv.constant4:
        /*0000*/ 	.dword	_$_str
	.align		8
        /*0008*/ 	.dword	_$_str_$_2


//--------------------- .text.triton_poi_fused__native_batch_norm_legit_no_training_relu_55 --------------------------
	.section	.text.triton_poi_fused__native_batch_norm_legit_no_training_relu_55,"ax",@progbits
	.align	128
        .global         triton_poi_fused__native_batch_norm_legit_no_training_relu_55
        .type           triton_poi_fused__native_batch_norm_legit_no_training_relu_55,@function
        .size           triton_poi_fused__native_batch_norm_legit_no_training_relu_55,(.L_x_1 - triton_poi_fused__native_batch_norm_legit_no_training_relu_55)
        .other          triton_poi_fused__native_batch_norm_legit_no_training_relu_55,@"STO_CUDA_ENTRY STV_DEFAULT"
triton_poi_fused__native_batch_norm_legit_no_training_relu_55:
.text.triton_poi_fused__native_batch_norm_legit_no_training_relu_55:
[----:B------:R-:W-:Y:S01]  /*0000*/  LDC R1, c[0x0][0x28] ;  /* 0x00000a00ff017b82 */ /* 0x000fe20000000800 */
[----:B------:R-:W1:Y:S07]  /*0010*/  S2R R0, SR_TID.X ;  /* 0x0000000000007919 */ /* 0x000e6e0000002100 */
[----:B------:R-:W2:Y:S01]  /*0020*/  LDC.64 R6, c[0x0][0x220] ;  /* 0x00008800ff067b82 */ /* 0x000ea20000000a00 */
[----:B------:R-:W-:Y:S01]  /*0030*/  ULDC.64 UR4, c[0x0][0x208] ;  /* 0x0000820000047ab9 */ /* 0x000fe20000000a00 */
[----:B------:R-:W3:Y:S06]  /*0040*/  S2R R5, SR_CTAID.X ;  /* 0x0000000000057919 */ /* 0x000eec0000002500 */
[----:B------:R-:W4:Y:S08]  /*0050*/  LDC.64 R8, c[0x0][0x228] ;  /* 0x00008a00ff087b82 */ /* 0x000f300000000a00 */
[----:B------:R-:W5:Y:S01]  /*0060*/  LDC.64 R10, c[0x0][0x230] ;  /* 0x00008c00ff0a7b82 */ /* 0x000f620000000a00 */
[----:B-1----:R-:W-:-:S02]  /*0070*/  SHF.L.U32 R0, R0, 0x1, RZ ;  /* 0x0000000100007819 */ /* 0x002fc400000006ff */
[----:B---3--:R-:W-:Y:S02]  /*0080*/  SHF.R.S32.HI R3, RZ, 0x16, R5 ;  /* 0x00000016ff037819 */ /* 0x008fe40000011405 */
[----:B------:R-:W-:Y:S02]  /*0090*/  LOP3.LUT R0, R0, 0x1fe, RZ, 0xc0, !PT ;  /* 0x000001fe00007812 */ /* 0x000fe400078ec0ff */
[----:B------:R-:W-:Y:S02]  /*00a0*/  SGXT R3, R3, 0x1 ;  /* 0x000000010303781a */ /* 0x000fe40000000200 */
[----:B------:R-:W-:-:S04]  /*00b0*/  LEA R0, R5, R0, 0x9 ;  /* 0x0000000005007211 */ /* 0x000fc800078e48ff */
[----:B------:R-:W-:-:S04]  /*00c0*/  LEA.HI R3, R3, R0, RZ, 0xa ;  /* 0x0000000003037211 */ /* 0x000fc800078f50ff */
[----:B------:R-:W-:-:S05]  /*00d0*/  SHF.R.S32.HI R3, RZ, 0xa, R3 ;  /* 0x0000000aff037819 */ /* 0x000fca0000011403 */
[----:B------:R-:W-:-:S05]  /*00e0*/  IMAD.HI R2, R3, 0x1b4e81b5, RZ ;  /* 0x1b4e81b503027827 */ /* 0x000fca00078e02ff */
[----:B------:R-:W-:-:S04]  /*00f0*/  SHF.R.U32.HI R5, RZ, 0x1f, R2 ;  /* 0x0000001fff057819 */ /* 0x000fc80000011602 */
[----:B------:R-:W-:Y:S02]  /*0100*/  LEA.HI.SX32 R2, R2, R5, 0x1b ;  /* 0x0000000502027211 */ /* 0x000fe400078fdaff */
[----:B------:R-:W1:Y:S03]  /*0110*/  LDC.64 R4, c[0x0][0x218] ;  /* 0x00008600ff047b82 */ /* 0x000e660000000a00 */
[----:B------:R-:W-:-:S04]  /*0120*/  IMAD R13, R2, -0x12c, R3 ;  /* 0xfffffed4020d7824 */ /* 0x000fc800078e0203 */
[C---:B--2---:R-:W-:Y:S01]  /*0130*/  IMAD.WIDE R6, R13.reuse, 0x4, R6 ;  /* 0x000000040d067825 */ /* 0x044fe200078e0206 */
[----:B------:R-:W2:Y:S05]  /*0140*/  LDC.64 R2, c[0x0][0x210] ;  /* 0x00008400ff027b82 */ /* 0x000eaa0000000a00 */
[----:B------:R-:W3:Y:S01]  /*0150*/  LDG.E.EL R6, desc[UR4][R6.64] ;  /* 0x0000000406067981 */ /* 0x000ee2000c2e1900 */
[----:B----4-:R-:W-:-:S04]  /*0160*/  IMAD.WIDE R8, R13, 0x4, R8 ;  /* 0x000000040d087825 */ /* 0x010fc800078e0208 */
[C---:B-----5:R-:W-:Y:S02]  /*0170*/  IMAD.WIDE R10, R13.reuse, 0x4, R10 ;  /* 0x000000040d0a7825 */ /* 0x060fe400078e020a */
[----:B------:R-:W4:Y:S02]  /*0180*/  LDG.E.EL R8, desc[UR4][R8.64] ;  /* 0x0000000408087981 */ /* 0x000f24000c2e1900 */
[----:B-1----:R-:W-:Y:S02]  /*0190*/  IMAD.WIDE R4, R13, 0x4, R4 ;  /* 0x000000040d047825 */ /* 0x002fe400078e0204 */
[----:B------:R-:W4:Y:S04]  /*01a0*/  LDG.E.EL R11, desc[UR4][R10.64] ;  /* 0x000000040a0b7981 */ /* 0x000f28000c2e1900 */
[----:B------:R1:W5:Y:S01]  /*01b0*/  LDG.E.EL R12, desc[UR4][R4.64] ;  /* 0x00000004040c7981 */ /* 0x000362000c2e1900 */
[----:B--2---:R-:W-:-:S06]  /*01c0*/  IMAD.WIDE R2, R0, 0x4, R2 ;  /* 0x0000000400027825 */ /* 0x004fcc00078e0202 */
[----:B------:R-:W5:Y:S01]  /*01d0*/  LDG.E.64 R2, desc[UR4][R2.64] ;  /* 0x0000000402027981 */ /* 0x000f62000c1e1b00 */
[----:B------:R-:W-:Y:S01]  /*01e0*/  HFMA2.MMA R14, -RZ, RZ, 1.625, 0 ;  /* 0x3e800000ff0e7435 */ /* 0x000fe200000001ff */
[----:B-1----:R-:W1:Y:S02]  /*01f0*/  LDC.64 R4, c[0x0][0x238] ;  /* 0x00008e00ff047b82 */ /* 0x002e640000000a00 */
[----:B-1----:R-:W-:-:S04]  /*0200*/  IMAD.WIDE R4, R0, 0x4, R4 ;  /* 0x0000000400047825 */ /* 0x002fc800078e0204 */
[----:B---3--:R-:W-:-:S04]  /*0210*/  FADD R6, R6, 9.9999997473787516356e-06 ;  /* 0x3727c5ac06067421 */ /* 0x008fc80000000000 */
[----:B------:R-:W1:Y:S02]  /*0220*/  MUFU.SQRT R7, R6 ;  /* 0x0000000600077308 */ /* 0x000e640000002000 */
[C---:B-1----:R-:W-:Y:S02]  /*0230*/  FSETP.GT.AND P0, PT, R7.reuse, 8.50705917302346158658e+37, PT ;  /* 0x7e8000000700780b */ /* 0x042fe40003f04000 */
[----:B------:R-:W-:-:S11]  /*0240*/  FSETP.GEU.AND P1, PT, R7, 1.175494350822287508e-38, PT ;  /* 0x008000000700780b */ /* 0x000fd60003f2e000 */
[----:B------:R-:W-:-:S04]  /*0250*/  @P0 FMUL R7, R7, 0.25 ;  /* 0x3e80000007070820 */ /* 0x000fc80000400000 */
[----:B------:R-:W-:-:S06]  /*0260*/  @!P1 FMUL R7, R7, 16777216 ;  /* 0x4b80000007079820 */ /* 0x000fcc0000400000 */
[----:B------:R-:W1:Y:S01]  /*0270*/  MUFU.RCP R7, R7 ;  /* 0x0000000700077308 */ /* 0x000e620000001000 */
[----:B------:R-:W-:Y:S01]  /*0280*/  FSEL R14, R14, 1, P0 ;  /* 0x3f8000000e0e7808 */ /* 0x000fe20000000000 */
[----:B-----5:R-:W-:-:S04]  /*0290*/  FADD R2, R2, -R12 ;  /* 0x8000000c02027221 */ /* 0x020fc80000000000 */
[----:B------:R-:W-:Y:S01]  /*02a0*/  @!P1 FMUL R14, R14, 16777216 ;  /* 0x4b8000000e0e9820 */ /* 0x000fe20000400000 */
[----:B------:R-:W-:-:S03]  /*02b0*/  FADD R3, R3, -R12 ;  /* 0x8000000c03037221 */ /* 0x000fc60000000000 */
[----:B-1----:R-:W-:-:S04]  /*02c0*/  FMUL R14, R7, R14 ;  /* 0x0000000e070e7220 */ /* 0x002fc80000400000 */
[-C--:B------:R-:W-:Y:S01]  /*02d0*/  FMUL R2, R2, R14.reuse ;  /* 0x0000000e02027220 */ /* 0x080fe20000400000 */
[----:B------:R-:W-:-:S03]  /*02e0*/  FMUL R14, R3, R14 ;  /* 0x0000000e030e7220 */ /* 0x000fc60000400000 */
[C-C-:B----4-:R-:W-:Y:S01]  /*02f0*/  FFMA R2, R8.reuse, R2, R11.reuse ;  /* 0x0000000208027223 */ /* 0x150fe2000000000b */
[----:B------:R-:W-:-:S04]  /*0300*/  FFMA R14, R8, R14, R11 ;  /* 0x0000000e080e7223 */ /* 0x000fc8000000000b */
[----:B------:R-:W-:Y:S02]  /*0310*/  FSETP.GEU.AND P0, PT, R2, RZ, PT ;  /* 0x000000ff0200720b */ /* 0x000fe40003f0e000 */
[----:B------:R-:W-:Y:S02]  /*0320*/  FSETP.GEU.AND P1, PT, R14, RZ, PT ;  /* 0x000000ff0e00720b */ /* 0x000fe40003f2e000 */
[----:B------:R-:W-:Y:S02]  /*0330*/  FSEL R2, R2, RZ, P0 ;  /* 0x000000ff02027208 */ /* 0x000fe40000000000 */
[----:B------:R-:W-:-:S05]  /*0340*/  FSEL R3, R14, RZ, P1 ;  /* 0x000000ff0e037208 */ /* 0x000fca0000800000 */
[----:B------:R-:W-:Y:S01]  /*0350*/  STG.E.64 desc[UR4][R4.64], R2 ;  /* 0x0000000204007986 */ /* 0x000fe2000c101b04 */
[----:B------:R-:W-:Y:S05]  /*0360*/  EXIT ;  /* 0x000000000000794d */ /* 0x000fea0003800000 */
.L_x_0:
[----:B------:R-:W-:-:S00]  /*0370*/  BRA `(.L_x_0) ;  /* 0xfffffffc00fc7947 */ /* 0x000fc0000383ffff */
[----:B------:R-:W-:-:S00]  /*0380*/  NOP ;  /* 0x0000000000007918 */ /* 0x000fc00000000000 */
[----:B------:R-:W-:-:S00]  /*0390*/  NOP ;  /* 0x0000000000007918 */ /* 0x000fc00000000000 */
[----:B------:R-:W-:-:S00]  /*03a0*/  NOP ;  /* 0x0000000000007918 */ /* 0x000fc00000000000 */
[----:B------:R-:W-:-:S00]  /*03b0*/  NOP ;  /* 0x0000000000007918 */ /* 0x000fc00000000000 */
[----:B------:R-:W-:-:S00]  /*03c0*/  NOP ;  /* 0x0000000000007918 */ /* 0x000fc00000000000 */
[----:B------:R-:W-:-:S00]  /*03d0*/  NOP ;  /* 0x0000000000007918 */ /* 0x000fc00000000000 */
[----:B------:R-:W-:-:S00]  /*03e0*/  NOP ;  /* 0x0000000000007918 */ /* 0x000fc00000000000 */
[----:B------:R-:W-:-:S00]  /*03f0*/  NOP ;  /* 0x0000000000007918 */ /* 0x000fc00000000000 */
.L_x_1:


//--------------------- .nv.global.init           --------------------------
	.section	.nv.global.init,"aw",@progbits
.nv.global.init:
	.type		_$_str,@object
	.size		_$_str,(_$_str_$_2 - _$_str)
_$_str:
        /*0000*/ 	.byte	0x5f, 0x5f, 0x43, 0x55, 0x44, 0x41, 0x5f, 0x46, 0x54, 0x5a, 0x00
	.type		_$_str_$_2,@object
	.size		_$_str_$_2,(.L_1 - _$_str_$_2)
_$_str_$_2:
        /*000b*/ 	.byte	0x5f, 0x5f, 0x43, 0x55, 0x44, 0x41, 0x5f, 0x50, 0x52, 0x45, 0x43, 0x5f, 0x53, 0x51, 0x52, 0x54
        /*001b*/ 	.byte	0x00
.L_1:


//--------------------- .nv.constant0.triton_poi_fused__native_batch_norm_legit_no_training_relu_55 --------------------------
	.section	.nv.constant0.triton_poi_fused__native_batch_norm_legit_no_training_relu_55,"a",@progbits
	.sectionflags	@""
	.align	4
.nv.constant0.triton_poi_fused__native_batch_norm_legit_no_training_relu_55:
	.zero		580
